//
// Generated by NVIDIA NVVM Compiler
//
// Compiler Build ID: CL-36424714
// Cuda compilation tools, release 13.0, V13.0.88
// Based on NVVM 20.0.0
//

.version 9.0
.target sm_100
.address_size 64

	// .globl	_Z8HelloGPUv
.extern .func  (.param .b32 func_retval0) vprintf
(
	.param .b64 vprintf_param_0,
	.param .b64 vprintf_param_1
)
;
.global .align 1 .b8 $str[26] = {72, 101, 108, 108, 111, 32, 87, 111, 114, 108, 100, 32, 102, 114, 111, 109, 32, 116, 104, 101, 32, 71, 80, 85, 10};

.visible .entry _Z8HelloGPUv()
{
	.reg .b32 	%r<3>;
	.reg .b64 	%rd<3>;

	mov.u64 	%rd1, $str;
	cvta.global.u64 	%rd2, %rd1;
	{ // callseq 0, 0
	.param .b64 param0;
	st.param.b64 	[param0], %rd2;
	.param .b64 param1;
	st.param.b64 	[param1], 0;
	.param .b32 retval0;
	call.uni (retval0), 
	vprintf, 
	(
	param0, 
	param1
	);
	ld.param.b32 	%r1, [retval0];
	} // callseq 0
	ret;

}


// ===== COMPILED SASS (sm_100) =====

	.target	sm_100

	.elftype	@"ET_EXEC"


//--------------------- .note.nv.tkinfo           --------------------------
	.section	.note.nv.tkinfo,"",@"SHT_NOTE"
	.sectionflags	@"SHF_NOTE_NV_TKINFO"
	.tkinfo
        /*0018*/ 	.word	0x00000002
        /*0030*/ 	.string	""
        /*0030*/ 	.string	"ptxas"
        /*0030*/ 	.string	"Cuda compilation tools, release 13.0, V13.0.88"
        /*0030*/ 	.string	"Build cuda_13.0.r13.0/compiler.36424714_0"
        /*0030*/ 	.string	"-arch sm_100 -m 64 "



//--------------------- .note.nv.cuinfo           --------------------------
	.section	.note.nv.cuinfo,"",@"SHT_NOTE"
	.sectionflags	@"SHF_NOTE_NV_CUINFO"
        /*0018*/ 	.short	0x0002
        /*001a*/ 	.short	0x0064
        /*001c*/ 	.short	0x0082
	.zero		2


//--------------------- .nv.info                  --------------------------
	.section	.nv.info,"",@"SHT_CUDA_INFO"
	.align	4


	//----- nvinfo : EIATTR_REGCOUNT
	.align		4
        /*0000*/ 	.byte	0x04, 0x2f
        /*0002*/ 	.short	(.L_2 - .L_1)
	.align		4
.L_1:
        /*0004*/ 	.word	index@(_Z8HelloGPUv)
        /*0008*/ 	.word	0x00000018


	//----- nvinfo : EIATTR_FRAME_SIZE
	.align		4
.L_2:
        /*000c*/ 	.byte	0x04, 0x11
        /*000e*/ 	.short	(.L_4 - .L_3)
	.align		4
.L_3:
        /*0010*/ 	.word	index@(_Z8HelloGPUv)
        /*0014*/ 	.word	0x00000000


	//----- nvinfo : EIATTR_MIN_STACK_SIZE
	.align		4
.L_4:
        /*0018*/ 	.byte	0x04, 0x12
        /*001a*/ 	.short	(.L_6 - .L_5)
	.align		4
.L_5:
        /*001c*/ 	.word	index@(_Z8HelloGPUv)
        /*0020*/ 	.word	0x00000000
.L_6:


//--------------------- .nv.compat                --------------------------
	.section	.nv.compat,"",@"SHT_CUDA_COMPAT_INFO"
	.align	4
        /*0000*/ 	.byte	0x02, 0x09, 0x00, 0x00, 0x02, 0x02, 0x01, 0x00, 0x02, 0x05, 0x05, 0x00, 0x03, 0x07, 0x01, 0x01
        /*0010*/ 	.byte	0x02, 0x03, 0x00, 0x00, 0x02, 0x06, 0x01, 0x00, 0x04, 0x0b, 0x08, 0x00, 0x09, 0x00, 0x00, 0x00
        /*0020*/ 	.byte	0x00, 0x00, 0x00, 0x00


//--------------------- .nv.info._Z8HelloGPUv     --------------------------
	.section	.nv.info._Z8HelloGPUv,"",@"SHT_CUDA_INFO"
	.sectionflags	@""
	.align	4


	//----- nvinfo : EIATTR_CUDA_API_VERSION
	.align		4
        /*0000*/ 	.byte	0x04, 0x37
        /*0002*/ 	.short	(.L_8 - .L_7)
.L_7:
        /*0004*/ 	.word	0x00000082


	//----- nvinfo : EIATTR_SPARSE_MMA_MASK
	.align		4
.L_8:
        /*0008*/ 	.byte	0x03, 0x50
        /*000a*/ 	.short	0x0000


	//----- nvinfo : EIATTR_MAXREG_COUNT
	.align		4
        /*000c*/ 	.byte	0x03, 0x1b
        /*000e*/ 	.short	0x00ff


	//----- nvinfo : EIATTR_EXTERNS
	.align		4
        /*0010*/ 	.byte	0x04, 0x0f
        /*0012*/ 	.short	(.L_10 - .L_9)


	//   ....[0]....
	.align		4
.L_9:
        /*0014*/ 	.word	index@(vprintf)


	//----- nvinfo : EIATTR_MERCURY_ISA_VERSION
	.align		4
.L_10:
        /*0018*/ 	.byte	0x03, 0x5f
        /*001a*/ 	.short	0x0101


	//----- nvinfo : EIATTR_VRC_CTA_INIT_COUNT
	.align		4
        /*001c*/ 	.byte	0x02, 0x4a
	.zero		1
	.zero		1


	//----- nvinfo : EIATTR_SYSCALL_OFFSETS
	.align		4
        /*0020*/ 	.byte	0x04, 0x46
        /*0022*/ 	.short	(.L_12 - .L_11)


	//   ....[0]....
.L_11:
        /*0024*/ 	.word	0x00000080


	//----- nvinfo : EIATTR_EXIT_INSTR_OFFSETS
	.align		4
.L_12:
        /*0028*/ 	.byte	0x04, 0x1c
        /*002a*/ 	.short	(.L_14 - .L_13)


	//   ....[0]....
.L_13:
        /*002c*/ 	.word	0x00000090


	//----- nvinfo : EIATTR_SW_WAR
	.align		4
.L_14:
        /*0030*/ 	.byte	0x04, 0x36
        /*0032*/ 	.short	(.L_16 - .L_15)
.L_15:
        /*0034*/ 	.word	0x00000008
.L_16:


//--------------------- .nv.callgraph             --------------------------
	.section	.nv.callgraph,"",@"SHT_CUDA_CALLGRAPH"
	.align	4
	.sectionentsize	8
	.align		4
        /*0000*/ 	.word	0x00000000
	.align		4
        /*0004*/ 	.word	0xffffffff
	.align		4
        /*0008*/ 	.word	index@(_Z8HelloGPUv)
	.align		4
        /*000c*/ 	.word	index@(vprintf)
	.align		4
        /*0010*/ 	.word	0x00000000
	.align		4
        /*0014*/ 	.word	0xfffffffe
	.align		4
        /*0018*/ 	.word	0x00000000
	.align		4
        /*001c*/ 	.word	0xfffffffd
	.align		4
        /*0020*/ 	.word	0x00000000
	.align		4
        /*0024*/ 	.word	0xfffffffc


//--------------------- .nv.constant4             --------------------------
	.section	.nv.constant4,"a",@progbits
	.align	8
	.align		8
.nv.constant4:
        /*0000*/ 	.dword	vprintf
	.align		8
        /*0008*/ 	.dword	$str


//--------------------- .text._Z8HelloGPUv        --------------------------
	.section	.text._Z8HelloGPUv,"ax",@progbits
	.align	128
        .global         _Z8HelloGPUv
        .type           _Z8HelloGPUv,@function
        .size           _Z8HelloGPUv,(.L_x_2 - _Z8HelloGPUv)
        .other          _Z8HelloGPUv,@"STO_CUDA_ENTRY STV_DEFAULT"
_Z8HelloGPUv:
.text._Z8HelloGPUv:
[----:B------:R-:W0:Y:S01]  /*0000*/  LDC R1, c[0x0][0x37c] ;  /* 0x0000df00ff017b82 */ /* 0x000e220000000800 */
[----:B------:R-:W-:Y:S01]  /*0010*/  MOV R0, 0x0 ;  /* 0x0000000000007802 */ /* 0x000fe20000000f00 */
[----:B------:R-:W1:Y:S01]  /*0020*/  LDCU.64 UR4, c[0x4][0x8] ;  /* 0x01000100ff0477ac */ /* 0x000e620008000a00 */
[----:B------:R-:W-:-:S05]  /*0030*/  CS2R R6, SRZ ;  /* 0x0000000000067805 */ /* 0x000fca000001ff00 */
[----:B------:R2:W3:Y:S01]  /*0040*/  LDC.64 R2, c[0x4][R0] ;  /* 0x0100000000027b82 */ /* 0x0004e20000000a00 */
[----:B-1----:R-:W-:Y:S02]  /*0050*/  IMAD.U32 R4, RZ, RZ, UR4 ;  /* 0x00000004ff047e24 */ /* 0x002fe4000f8e00ff */
[----:B--2---:R-:W-:-:S07]  /*0060*/  IMAD.U32 R5, RZ, RZ, UR5 ;  /* 0x00000005ff057e24 */ /* 0x004fce000f8e00ff */
[----:B------:R-:W-:-:S07]  /*0070*/  LEPC R20, `(.L_x_0) ;  /* 0x000000001014794e */ /* 0x000fce0000000000 */
[----:B0--3--:R-:W-:Y:S05]  /*0080*/  CALL.ABS.NOINC R2 ;  /* 0x0000000002007343 */ /* 0x009fea0003c00000 */
.L_x_0:
[----:B------:R-:W-:Y:S05]  /*0090*/  EXIT ;  /* 0x000000000000794d */ /* 0x000fea0003800000 */
.L_x_1:
[----:B------:R-:W-:-:S00]  /*00a0*/  BRA `(.L_x_1) ;  /* 0xfffffffc00fc7947 */ /* 0x000fc0000383ffff */
[----:B------:R-:W-:-:S00]  /*00b0*/  NOP ;  /* 0x0000000000007918 */ /* 0x000fc00000000000 */
        /* <DEDUP_REMOVED lines=12> */
.L_x_2:


//--------------------- .nv.global.init           --------------------------
	.section	.nv.global.init,"aw",@progbits
.nv.global.init:
	.type		$str,@object
	.size		$str,(.L_0 - $str)
$str:
        /*0000*/ 	.byte	0x48, 0x65, 0x6c, 0x6c, 0x6f, 0x20, 0x57, 0x6f, 0x72, 0x6c, 0x64, 0x20, 0x66, 0x72, 0x6f, 0x6d
        /*0010*/ 	.byte	0x20, 0x74, 0x68, 0x65, 0x20, 0x47, 0x50, 0x55, 0x0a, 0x00
.L_0:


//--------------------- .nv.shared.reserved.0     --------------------------
	.section	.nv.shared.reserved.0,"aw",@nobits
	.weak		__nv_reservedSMEM_offset_0_alias
	.size		__nv_reservedSMEM_offset_0_alias, 0, 64
	.other		__nv_reservedSMEM_offset_0_alias,@"STO_CUDA_RESERVED_SHARED STV_DEFAULT"
__nv_reservedSMEM_offset_0_alias:
	.zero		0
	.zero		64


//--------------------- .nv.constant0._Z8HelloGPUv --------------------------
	.section	.nv.constant0._Z8HelloGPUv,"a",@progbits
	.sectionflags	@""
	.align	4
.nv.constant0._Z8HelloGPUv:
	.zero		896


//--------------------- SYMBOLS --------------------------

	.type		.nv.reservedSmem.offset0,@object
	.size		.nv.reservedSmem.offset0,0x4
	.type		vprintf,@function
